	.headerflags	@"EF_CUDA_TEXMODE_UNIFIED EF_CUDA_64BIT_ADDRESS EF_CUDA_ACCELERATORS EF_CUDA_SM90 EF_CUDA_VIRTUAL_SM(EF_CUDA_SM90)"
	.elftype	@"ET_EXEC"


//--------------------- .nv.info                  --------------------------
	.section	.nv.info,"",@"SHT_CUDA_INFO"
	.align	4


	//----- nvinfo : EIATTR_REGCOUNT
	.align		4
        /*0000*/ 	.byte	0x04, 0x2f
        /*0002*/ 	.short	(.L_1 - .L_0)
	.align		4
.L_0:
        /*0004*/ 	.word	index@(triton_poi_fused_constant_pad_nd_max_pool2d_with_indices_0)
        /*0008*/ 	.word	0x00000018


	//----- nvinfo : EIATTR_MIN_STACK_SIZE
	.align		4
.L_1:
        /*000c*/ 	.byte	0x04, 0x12
        /*000e*/ 	.short	(.L_3 - .L_2)
	.align		4
.L_2:
        /*0010*/ 	.word	index@(triton_poi_fused_constant_pad_nd_max_pool2d_with_indices_0)
        /*0014*/ 	.word	0x00000000


	//----- nvinfo : EIATTR_FRAME_SIZE
	.align		4
.L_3:
        /*0018*/ 	.byte	0x04, 0x11
        /*001a*/ 	.short	(.L_5 - .L_4)
	.align		4
.L_4:
        /*001c*/ 	.word	index@(triton_poi_fused_constant_pad_nd_max_pool2d_with_indices_0)
        /*0020*/ 	.word	0x00000000


	//----- nvinfo : EIATTR_MIN_STACK_SIZE
	.align		4
.L_5:
        /*0024*/ 	.byte	0x04, 0x12
        /*0026*/ 	.short	(.L_7 - .L_6)
	.align		4
.L_6:
        /*0028*/ 	.word	index@(triton_poi_fused_constant_pad_nd_max_pool2d_with_indices_0)
        /*002c*/ 	.word	0x00000000
.L_7:


//--------------------- .nv.info.triton_poi_fused_constant_pad_nd_max_pool2d_with_indices_0 --------------------------
	.section	.nv.info.triton_poi_fused_constant_pad_nd_max_pool2d_with_indices_0,"",@"SHT_CUDA_INFO"
	.sectionflags	@""
	.align	4


	//----- nvinfo : EIATTR_CUDA_API_VERSION
	.align		4
        /*0000*/ 	.byte	0x04, 0x37
        /*0002*/ 	.short	(.L_9 - .L_8)
.L_8:
        /*0004*/ 	.word	0x0000007c


	//----- nvinfo : EIATTR_KPARAM_INFO
	.align		4
.L_9:
        /*0008*/ 	.byte	0x04, 0x17
        /*000a*/ 	.short	(.L_11 - .L_10)
.L_10:
        /*000c*/ 	.word	0x00000000
        /*0010*/ 	.short	0x0002
        /*0012*/ 	.short	0x0010
        /*0014*/ 	.byte	0x00, 0xf0, 0x11, 0x00


	//----- nvinfo : EIATTR_KPARAM_INFO
	.align		4
.L_11:
        /*0018*/ 	.byte	0x04, 0x17
        /*001a*/ 	.short	(.L_13 - .L_12)
.L_12:
        /*001c*/ 	.word	0x00000000
        /*0020*/ 	.short	0x0001
        /*0022*/ 	.short	0x0008
        /*0024*/ 	.byte	0x00, 0xf4, 0x21, 0x00


	//----- nvinfo : EIATTR_KPARAM_INFO
	.align		4
.L_13:
        /*0028*/ 	.byte	0x04, 0x17
        /*002a*/ 	.short	(.L_15 - .L_14)
.L_14:
        /*002c*/ 	.word	0x00000000
        /*0030*/ 	.short	0x0000
        /*0032*/ 	.short	0x0000
        /*0034*/ 	.byte	0x00, 0xf4, 0x21, 0x00


	//----- nvinfo : EIATTR_SPARSE_MMA_MASK
	.align		4
.L_15:
        /*0038*/ 	.byte	0x03, 0x50
        /*003a*/ 	.short	0x0000


	//----- nvinfo : EIATTR_MAXREG_COUNT
	.align		4
        /*003c*/ 	.byte	0x03, 0x1b
        /*003e*/ 	.short	0x00ff


	//----- nvinfo : EIATTR_EXIT_INSTR_OFFSETS
	.align		4
        /*0040*/ 	.byte	0x04, 0x1c
        /*0042*/ 	.short	(.L_17 - .L_16)


	//   ....[0]....
.L_16:
        /*0044*/ 	.word	0x000007a0


	//   ....[1]....
        /*0048*/ 	.word	0x000007c0


	//----- nvinfo : EIATTR_REQNTID
	.align		4
.L_17:
        /*004c*/ 	.byte	0x04, 0x10
        /*004e*/ 	.short	(.L_19 - .L_18)
.L_18:
        /*0050*/ 	.word	0x00000080
        /*0054*/ 	.word	0x00000001
        /*0058*/ 	.word	0x00000001


	//----- nvinfo : EIATTR_CBANK_PARAM_SIZE
	.align		4
.L_19:
        /*005c*/ 	.byte	0x03, 0x19
        /*005e*/ 	.short	0x0014


	//----- nvinfo : EIATTR_PARAM_CBANK
	.align		4
        /*0060*/ 	.byte	0x04, 0x0a
        /*0062*/ 	.short	(.L_21 - .L_20)
	.align		4
.L_20:
        /*0064*/ 	.word	index@(.nv.constant0.triton_poi_fused_constant_pad_nd_max_pool2d_with_indices_0)
        /*0068*/ 	.short	0x0210
        /*006a*/ 	.short	0x0014


	//----- nvinfo : EIATTR_SW_WAR
	.align		4
.L_21:
        /*006c*/ 	.byte	0x04, 0x36
        /*006e*/ 	.short	(.L_23 - .L_22)
.L_22:
        /*0070*/ 	.word	0x00000008
.L_23:


//--------------------- .nv.callgraph             --------------------------
	.section	.nv.callgraph,"",@"SHT_CUDA_CALLGRAPH"
	.align	4
	.sectionentsize	8
	.align		4
        /*0000*/ 	.word	0x00000000
	.align		4
        /*0004*/ 	.word	0xffffffff
	.align		4
        /*0008*/ 	.word	0x00000000
	.align		4
        /*000c*/ 	.word	0xfffffffe
	.align		4
        /*0010*/ 	.word	0x00000000
	.align		4
        /*0014*/ 	.word	0xfffffffd
	.align		4
        /*0018*/ 	.word	0x00000000
	.align		4
        /*001c*/ 	.word	0xfffffffc


//--------------------- .text.triton_poi_fused_constant_pad_nd_max_pool2d_with_indices_0 --------------------------
	.section	.text.triton_poi_fused_constant_pad_nd_max_pool2d_with_indices_0,"ax",@progbits
	.align	128
        .global         triton_poi_fused_constant_pad_nd_max_pool2d_with_indices_0
        .type           triton_poi_fused_constant_pad_nd_max_pool2d_with_indices_0,@function
        .size           triton_poi_fused_constant_pad_nd_max_pool2d_with_indices_0,(.L_x_1 - triton_poi_fused_constant_pad_nd_max_pool2d_with_indices_0)
        .other          triton_poi_fused_constant_pad_nd_max_pool2d_with_indices_0,@"STO_CUDA_ENTRY STV_DEFAULT"
triton_poi_fused_constant_pad_nd_max_pool2d_with_indices_0:
.text.triton_poi_fused_constant_pad_nd_max_pool2d_with_indices_0:
[----:B------:R-:W0:Y:S02]  /*0000*/  LDC R1, c[0x0][0x28] ;  /* 0x00000a00ff017b82 */ /* 0x000e240000000800 */
[----:B------:R-:W1:Y:S01]  /*0010*/  S2R R0, SR_TID.X ;  /* 0x0000000000007919 */ /* 0x000e620000002100 */
[----:B------:R-:W-:Y:S01]  /*0020*/  IMAD.MOV.U32 R14, RZ, RZ, RZ ;  /* 0x000000ffff0e7224 */ /* 0x000fe200078e00ff */
[----:B------:R-:W-:Y:S01]  /*0030*/  ULDC.64 UR4, c[0x0][0x208] ;  /* 0x0000820000047ab9 */ /* 0x000fe20000000a00 */
[----:B------:R-:W2:Y:S01]  /*0040*/  S2R R3, SR_CTAID.X ;  /* 0x0000000000037919 */ /* 0x000ea20000002500 */
[----:B-1----:R-:W-:-:S05]  /*0050*/  LOP3.LUT R0, R0, 0x7f, RZ, 0xc0, !PT ;  /* 0x0000007f00007812 */ /* 0x002fca00078ec0ff */
[----:B--2---:R-:W-:-:S04]  /*0060*/  IMAD R0, R3, 0x80, R0 ;  /* 0x0000008003007824 */ /* 0x004fc800078e0200 */
[----:B------:R-:W-:-:S04]  /*0070*/  IMAD.HI R2, R0, 0x55555556, RZ ;  /* 0x5555555600027827 */ /* 0x000fc800078e02ff */
[----:B------:R-:W-:Y:S01]  /*0080*/  IMAD.HI R6, R0, 0x38e38e39, RZ ;  /* 0x38e38e3900067827 */ /* 0x000fe200078e02ff */
[----:B------:R-:W-:-:S04]  /*0090*/  LEA.HI R5, R2, R2, RZ, 0x1 ;  /* 0x0000000202057211 */ /* 0x000fc800078f08ff */
[----:B------:R-:W-:Y:S01]  /*00a0*/  SHF.R.U32.HI R7, RZ, 0x1, R6 ;  /* 0x00000001ff077819 */ /* 0x000fe20000011606 */
[----:B------:R-:W-:-:S03]  /*00b0*/  IMAD.HI R2, R5, 0x55555556, RZ ;  /* 0x5555555605027827 */ /* 0x000fc600078e02ff */
[----:B------:R-:W-:Y:S01]  /*00c0*/  LEA.HI R7, R6, R7, RZ, 0x1 ;  /* 0x0000000706077211 */ /* 0x000fe200078f08ff */
[----:B------:R-:W-:Y:S01]  /*00d0*/  IMAD R4, R5, -0x3, R0 ;  /* 0xfffffffd05047824 */ /* 0x000fe200078e0200 */
[----:B------:R-:W-:Y:S02]  /*00e0*/  LEA.HI R8, R2, R2, RZ, 0x1 ;  /* 0x0000000202087211 */ /* 0x000fe400078f08ff */
[----:B------:R-:W1:Y:S01]  /*00f0*/  LDC.64 R2, c[0x0][0x210] ;  /* 0x00008400ff027b82 */ /* 0x000e620000000a00 */
[----:B------:R-:W-:Y:S02]  /*0100*/  IMAD.SHL.U32 R6, R4, 0x2, RZ ;  /* 0x0000000204067824 */ /* 0x000fe400078e00ff */
[----:B------:R-:W-:Y:S02]  /*0110*/  IMAD R5, R8, -0x3, R5 ;  /* 0xfffffffd08057824 */ /* 0x000fe400078e0205 */
[----:B------:R-:W-:-:S03]  /*0120*/  IMAD R8, R7, 0x10, R6 ;  /* 0x0000001007087824 */ /* 0x000fc600078e0206 */
[C---:B------:R-:W-:Y:S01]  /*0130*/  ISETP.GT.AND P5, PT, R5.reuse, RZ, PT ;  /* 0x000000ff0500720c */ /* 0x040fe20003fa4270 */
[----:B------:R-:W-:-:S03]  /*0140*/  IMAD R7, R5, 0x8, R8 ;  /* 0x0000000805077824 */ /* 0x000fc600078e0208 */
[----:B------:R-:W-:Y:S01]  /*0150*/  ISETP.GT.AND P0, PT, R4, RZ, P5 ;  /* 0x000000ff0400720c */ /* 0x000fe20002f04270 */
[----:B------:R-:W-:-:S03]  /*0160*/  VIADD R11, R7, 0xfffffff6 ;  /* 0xfffffff6070b7836 */ /* 0x000fc60000000000 */
[----:B------:R-:W-:Y:S01]  /*0170*/  ISETP.LT.AND P6, PT, R0, 0x90, P0 ;  /* 0x000000900000780c */ /* 0x000fe200007c1270 */
[----:B-1----:R-:W-:-:S12]  /*0180*/  IMAD.WIDE R10, R11, 0x4, R2 ;  /* 0x000000040b0a7825 */ /* 0x002fd800078e0202 */
[----:B------:R1:W2:Y:S01]  /*0190*/  @P6 LDG.E.EL R14, desc[UR4][R10.64] ;  /* 0x000000040a0e6981 */ /* 0x0002a2000c2e1900 */
[----:B------:R-:W-:Y:S01]  /*01a0*/  VIADD R13, R7, 0xfffffff7 ;  /* 0xfffffff7070d7836 */ /* 0x000fe20000000000 */
[----:B------:R-:W-:Y:S01]  /*01b0*/  ISETP.GT.AND P4, PT, R4, -0x1, PT ;  /* 0xffffffff0400780c */ /* 0x000fe20003f84270 */
[----:B------:R-:W-:Y:S01]  /*01c0*/  VIADD R6, R6, 0x1 ;  /* 0x0000000106067836 */ /* 0x000fe20000000000 */
[----:B------:R-:W-:Y:S01]  /*01d0*/  CS2R R8, SRZ ;  /* 0x0000000000087805 */ /* 0x000fe2000001ff00 */
[----:B------:R-:W-:-:S03]  /*01e0*/  IMAD.WIDE R12, R13, 0x4, R2 ;  /* 0x000000040d0c7825 */ /* 0x000fc600078e0202 */
[----:B------:R-:W-:Y:S02]  /*01f0*/  ISETP.LT.AND P2, PT, R6, 0x5, P4 ;  /* 0x000000050600780c */ /* 0x000fe40002741270 */
[----:B------:R3:W4:Y:S01]  /*0200*/  @P6 LDG.E.EL R8, desc[UR4][R12.64] ;  /* 0x000000040c086981 */ /* 0x000722000c2e1900 */
[----:B------:R-:W-:Y:S01]  /*0210*/  LOP3.LUT R6, R5, R4, RZ, 0xfc, !PT ;  /* 0x0000000405067212 */ /* 0x000fe200078efcff */
[----:B-1----:R-:W-:Y:S01]  /*0220*/  VIADD R11, R7, 0xfffffff8 ;  /* 0xfffffff8070b7836 */ /* 0x002fe20000000000 */
[----:B------:R-:W-:Y:S01]  /*0230*/  ISETP.GT.AND P3, PT, R5, RZ, P2 ;  /* 0x000000ff0500720c */ /* 0x000fe20001764270 */
[----:B------:R-:W-:Y:S01]  /*0240*/  VIADD R15, R7, 0xfffffffa ;  /* 0xfffffffa070f7836 */ /* 0x000fe20000000000 */
[----:B------:R-:W-:Y:S02]  /*0250*/  CS2R R20, SRZ ;  /* 0x0000000000147805 */ /* 0x000fe4000001ff00 */
[----:B------:R-:W-:Y:S01]  /*0260*/  ISETP.LT.AND P1, PT, R0, 0x90, P3 ;  /* 0x000000900000780c */ /* 0x000fe20001f21270 */
[----:B---3--:R-:W-:-:S04]  /*0270*/  IMAD.WIDE R12, R11, 0x4, R2 ;  /* 0x000000040b0c7825 */ /* 0x008fc800078e0202 */
[----:B------:R-:W-:-:S08]  /*0280*/  VIADD R17, R7, 0xfffffffb ;  /* 0xfffffffb07117836 */ /* 0x000fd00000000000 */
[----:B------:R1:W3:Y:S01]  /*0290*/  @P1 LDG.E.EL R20, desc[UR4][R12.64] ;  /* 0x000000040c141981 */ /* 0x0002e2000c2e1900 */
[----:B------:R-:W-:-:S04]  /*02a0*/  IMAD.WIDE R16, R17, 0x4, R2 ;  /* 0x0000000411107825 */ /* 0x000fc800078e0202 */
[----:B------:R-:W-:Y:S02]  /*02b0*/  VIADD R19, R7, 0xfffffffc ;  /* 0xfffffffc07137836 */ /* 0x000fe40000000000 */
[----:B------:R-:W-:Y:S02]  /*02c0*/  IMAD.MOV.U32 R11, RZ, RZ, RZ ;  /* 0x000000ffff0b7224 */ /* 0x000fe400078e00ff */
[----:B------:R-:W-:-:S05]  /*02d0*/  IMAD.WIDE R18, R19, 0x4, R2 ;  /* 0x0000000413127825 */ /* 0x000fca00078e0202 */
[----:B------:R-:W5:Y:S01]  /*02e0*/  @P1 LDG.E.EL R11, desc[UR4][R18.64] ;  /* 0x00000004120b1981 */ /* 0x000f62000c2e1900 */
[----:B--2---:R-:W-:Y:S01]  /*02f0*/  SEL R10, R14, RZ, P6 ;  /* 0x000000ff0e0a7207 */ /* 0x004fe20003000000 */
[----:B------:R-:W-:-:S03]  /*0300*/  IMAD.WIDE R14, R15, 0x4, R2 ;  /* 0x000000040f0e7825 */ /* 0x000fc600078e0202 */
[----:B------:R-:W-:Y:S02]  /*0310*/  FSEL R10, R10, -INF , P0 ;  /* 0xff8000000a0a7808 */ /* 0x000fe40000000000 */
[----:B------:R-:W-:Y:S01]  /*0320*/  ISETP.GT.AND P0, PT, R6, -0x1, P0 ;  /* 0xffffffff0600780c */ /* 0x000fe20000704270 */
[----:B------:R5:W2:Y:S03]  /*0330*/  @P6 LDG.E.EL R9, desc[UR4][R14.64] ;  /* 0x000000040e096981 */ /* 0x000aa6000c2e1900 */
[----:B------:R-:W-:-:S13]  /*0340*/  ISETP.LT.AND P0, PT, R0, 0x90, P0 ;  /* 0x000000900000780c */ /* 0x000fda0000701270 */
[----:B------:R-:W2:Y:S01]  /*0350*/  @P0 LDG.E.EL R21, desc[UR4][R16.64] ;  /* 0x0000000410150981 */ /* 0x000ea2000c2e1900 */
[----:B----4-:R-:W-:-:S04]  /*0360*/  SEL R8, R8, RZ, P6 ;  /* 0x000000ff08087207 */ /* 0x010fc80003000000 */
[----:B------:R-:W-:-:S04]  /*0370*/  FSEL R8, R8, -INF , P5 ;  /* 0xff80000008087808 */ /* 0x000fc80002800000 */
[----:B-1----:R-:W-:-:S04]  /*0380*/  FSEL R12, R8, -INF , P4 ;  /* 0xff800000080c7808 */ /* 0x002fc80002000000 */
[----:B------:R-:W-:Y:S02]  /*0390*/  FSETP.GT.AND P5, PT, R12, R10, PT ;  /* 0x0000000a0c00720b */ /* 0x000fe40003fa4000 */
[----:B---3--:R-:W-:Y:S01]  /*03a0*/  SEL R20, R20, RZ, P1 ;  /* 0x000000ff14147207 */ /* 0x008fe20000800000 */
[----:B------:R-:W-:Y:S01]  /*03b0*/  VIADD R13, R7, 0xffffffff ;  /* 0xffffffff070d7836 */ /* 0x000fe20000000000 */
[----:B-----5:R-:W-:Y:S02]  /*03c0*/  SEL R14, R11, RZ, P1 ;  /* 0x000000ff0b0e7207 */ /* 0x020fe40000800000 */
[----:B--2---:R-:W-:Y:S02]  /*03d0*/  SEL R8, R9, RZ, P6 ;  /* 0x000000ff09087207 */ /* 0x004fe40003000000 */
[----:B------:R-:W-:Y:S02]  /*03e0*/  FSETP.NAN.AND P6, PT, R12, R12, PT ;  /* 0x0000000c0c00720b */ /* 0x000fe40003fc8000 */
[----:B------:R-:W-:-:S02]  /*03f0*/  FSEL R9, R20, -INF , P3 ;  /* 0xff80000014097808 */ /* 0x000fc40001800000 */
[----:B------:R-:W-:Y:S02]  /*0400*/  ISETP.GT.AND P3, PT, R5, -0x1, PT ;  /* 0xffffffff0500780c */ /* 0x000fe40003f64270 */
[----:B------:R-:W-:Y:S02]  /*0410*/  @!P5 FSEL R12, R12, R10, P6 ;  /* 0x0000000a0c0cd208 */ /* 0x000fe40003000000 */
[----:B------:R-:W-:Y:S02]  /*0420*/  ISETP.GT.AND P6, PT, R4, RZ, PT ;  /* 0x000000ff0400720c */ /* 0x000fe40003fc4270 */
[----:B------:R-:W-:Y:S02]  /*0430*/  FSEL R8, R8, -INF , P3 ;  /* 0xff80000008087808 */ /* 0x000fe40001800000 */
[----:B------:R-:W-:Y:S02]  /*0440*/  FSETP.NAN.AND P5, PT, R9, R9, PT ;  /* 0x000000090900720b */ /* 0x000fe40003fa8000 */
[----:B------:R-:W-:-:S02]  /*0450*/  SEL R21, R21, RZ, P0 ;  /* 0x000000ff15157207 */ /* 0x000fc40000000000 */
[----:B------:R-:W-:Y:S02]  /*0460*/  ISETP.GT.AND P0, PT, R6, -0x1, PT ;  /* 0xffffffff0600780c */ /* 0x000fe40003f04270 */
[----:B------:R-:W-:Y:S02]  /*0470*/  FSEL R10, R8, -INF , P6 ;  /* 0xff800000080a7808 */ /* 0x000fe40003000000 */
[----:B------:R-:W-:Y:S02]  /*0480*/  FSEL R8, R21, -INF , P0 ;  /* 0xff80000015087808 */ /* 0x000fe40000000000 */
[----:B------:R-:W-:Y:S02]  /*0490*/  FSETP.NAN.AND P0, PT, R10, R10, PT ;  /* 0x0000000a0a00720b */ /* 0x000fe40003f08000 */
[----:B------:R-:W-:-:S04]  /*04a0*/  FSETP.GT.AND P6, PT, R9, R12, PT ;  /* 0x0000000c0900720b */ /* 0x000fc80003fc4000 */
[----:B------:R-:W-:Y:S02]  /*04b0*/  @!P5 FSEL R9, R9, R12, P6 ;  /* 0x0000000c0909d208 */ /* 0x000fe40003000000 */
[----:B------:R-:W-:Y:S02]  /*04c0*/  FSETP.NAN.AND P6, PT, R8, R8, PT ;  /* 0x000000080800720b */ /* 0x000fe40003fc8000 */
[CC--:B------:R-:W-:Y:S02]  /*04d0*/  FSETP.GT.AND P5, PT, R10.reuse, R9.reuse, PT ;  /* 0x000000090a00720b */ /* 0x0c0fe40003fa4000 */
[----:B------:R-:W-:Y:S02]  /*04e0*/  LEA R5, R5, 0x1, 0x1 ;  /* 0x0000000105057811 */ /* 0x000fe400078e08ff */
[----:B------:R-:W-:Y:S02]  /*04f0*/  @!P0 FSEL R10, R10, R9, P5 ;  /* 0x000000090a0a8208 */ /* 0x000fe40002800000 */
[----:B------:R-:W-:-:S02]  /*0500*/  ISETP.LT.AND P5, PT, R5, 0x5, P3 ;  /* 0x000000050500780c */ /* 0x000fc40001fa1270 */
[----:B------:R-:W-:-:S04]  /*0510*/  FSETP.GT.AND P0, PT, R8, R10, PT ;  /* 0x0000000a0800720b */ /* 0x000fc80003f04000 */
[----:B------:R-:W-:Y:S02]  /*0520*/  @!P6 FSEL R8, R8, R10, P0 ;  /* 0x0000000a0808e208 */ /* 0x000fe40000000000 */
[----:B------:R-:W-:-:S04]  /*0530*/  ISETP.GT.AND P6, PT, R4, RZ, P5 ;  /* 0x000000ff0400720c */ /* 0x000fc80002fc4270 */
[----:B------:R-:W-:Y:S01]  /*0540*/  ISETP.LT.AND P0, PT, R0, 0x90, P6 ;  /* 0x000000900000780c */ /* 0x000fe20003701270 */
[----:B------:R-:W-:Y:S01]  /*0550*/  VIADD R5, R7, 0xfffffffe ;  /* 0xfffffffe07057836 */ /* 0x000fe20000000000 */
[----:B------:R-:W-:Y:S01]  /*0560*/  PLOP3.LUT P1, PT, P2, P5, PT, 0x80, 0x0 ;  /* 0x000000000000781c */ /* 0x000fe2000172b070 */
[----:B------:R-:W-:Y:S02]  /*0570*/  IMAD.MOV.U32 R9, RZ, RZ, RZ ;  /* 0x000000ffff097224 */ /* 0x000fe400078e00ff */
[----:B------:R-:W-:-:S04]  /*0580*/  IMAD.WIDE R4, R5, 0x4, R2 ;  /* 0x0000000405047825 */ /* 0x000fc800078e0202 */
[----:B------:R-:W-:Y:S01]  /*0590*/  IMAD.WIDE R10, R13, 0x4, R2 ;  /* 0x000000040d0a7825 */ /* 0x000fe200078e0202 */
[----:B------:R-:W-:Y:S02]  /*05a0*/  FSEL R13, R14, -INF , P2 ;  /* 0xff8000000e0d7808 */ /* 0x000fe40001000000 */
[----:B------:R-:W-:Y:S01]  /*05b0*/  ISETP.GT.AND P2, PT, R6, -0x1, P1 ;  /* 0xffffffff0600780c */ /* 0x000fe20000f44270 */
[----:B------:R-:W-:Y:S01]  /*05c0*/  IMAD.MOV.U32 R12, RZ, RZ, RZ ;  /* 0x000000ffff0c7224 */ /* 0x000fe200078e00ff */
[----:B------:R-:W2:Y:S02]  /*05d0*/  @P0 LDG.E.EL R9, desc[UR4][R4.64] ;  /* 0x0000000404090981 */ /* 0x000ea4000c2e1900 */
[----:B------:R-:W-:-:S03]  /*05e0*/  ISETP.LT.AND P2, PT, R0, 0x90, P2 ;  /* 0x000000900000780c */ /* 0x000fc60001741270 */
[----:B------:R-:W3:Y:S01]  /*05f0*/  @P0 LDG.E.EL R12, desc[UR4][R10.64] ;  /* 0x000000040a0c0981 */ /* 0x000ee2000c2e1900 */
[----:B------:R-:W-:Y:S02]  /*0600*/  IMAD.MOV.U32 R6, RZ, RZ, RZ ;  /* 0x000000ffff067224 */ /* 0x000fe400078e00ff */
[----:B------:R-:W-:-:S07]  /*0610*/  IMAD.WIDE R2, R7, 0x4, R2 ;  /* 0x0000000407027825 */ /* 0x000fce00078e0202 */
[----:B------:R1:W4:Y:S01]  /*0620*/  @P2 LDG.E.EL R6, desc[UR4][R2.64] ;  /* 0x0000000402062981 */ /* 0x000322000c2e1900 */
[----:B------:R-:W-:-:S04]  /*0630*/  FSEL R13, R13, -INF , P3 ;  /* 0xff8000000d0d7808 */ /* 0x000fc80001800000 */
[----:B------:R-:W-:Y:S01]  /*0640*/  FSETP.NAN.AND P3, PT, R13, R13, PT ;  /* 0x0000000d0d00720b */ /* 0x000fe20003f68000 */
[----:B-1----:R-:W1:Y:S02]  /*0650*/  LDC.64 R2, c[0x0][0x218] ;  /* 0x00008600ff027b82 */ /* 0x002e640000000a00 */
[----:B-1----:R-:W-:Y:S01]  /*0660*/  IMAD.WIDE R2, R0, 0x4, R2 ;  /* 0x0000000400027825 */ /* 0x002fe200078e0202 */
[----:B--2---:R-:W-:Y:S02]  /*0670*/  SEL R9, R9, RZ, P0 ;  /* 0x000000ff09097207 */ /* 0x004fe40000000000 */
[----:B---3--:R-:W-:Y:S02]  /*0680*/  SEL R7, R12, RZ, P0 ;  /* 0x000000ff0c077207 */ /* 0x008fe40000000000 */
[----:B------:R-:W-:Y:S02]  /*0690*/  FSEL R12, R9, -INF , P6 ;  /* 0xff800000090c7808 */ /* 0x000fe40003000000 */
[----:B------:R-:W-:-:S02]  /*06a0*/  FSEL R4, R7, -INF , P5 ;  /* 0xff80000007047808 */ /* 0x000fc40002800000 */
[----:B------:R-:W-:Y:S02]  /*06b0*/  FSETP.NAN.AND P0, PT, R12, R12, PT ;  /* 0x0000000c0c00720b */ /* 0x000fe40003f08000 */
[CC--:B------:R-:W-:Y:S02]  /*06c0*/  FSETP.GT.AND P5, PT, R13.reuse, R8.reuse, PT ;  /* 0x000000080d00720b */ /* 0x0c0fe40003fa4000 */
[----:B------:R-:W-:Y:S02]  /*06d0*/  FSEL R5, R4, -INF , P4 ;  /* 0xff80000004057808 */ /* 0x000fe40002000000 */
[----:B------:R-:W-:Y:S02]  /*06e0*/  @!P3 FSEL R13, R13, R8, P5 ;  /* 0x000000080d0db208 */ /* 0x000fe40002800000 */
[----:B----4-:R-:W-:Y:S02]  /*06f0*/  SEL R6, R6, RZ, P2 ;  /* 0x000000ff06067207 */ /* 0x010fe40001000000 */
[----:B------:R-:W-:-:S02]  /*0700*/  FSETP.NAN.AND P2, PT, R5, R5, PT ;  /* 0x000000050500720b */ /* 0x000fc40003f48000 */
[----:B------:R-:W-:-:S04]  /*0710*/  FSETP.GT.AND P3, PT, R12, R13, PT ;  /* 0x0000000d0c00720b */ /* 0x000fc80003f64000 */
[----:B------:R-:W-:Y:S02]  /*0720*/  @!P0 FSEL R12, R12, R13, P3 ;  /* 0x0000000d0c0c8208 */ /* 0x000fe40001800000 */
[----:B------:R-:W-:Y:S02]  /*0730*/  FSEL R6, R6, -INF , P1 ;  /* 0xff80000006067808 */ /* 0x000fe40000800000 */
[----:B------:R-:W-:-:S04]  /*0740*/  FSETP.GT.AND P1, PT, R5, R12, PT ;  /* 0x0000000c0500720b */ /* 0x000fc80003f24000 */
[----:B------:R-:W-:Y:S02]  /*0750*/  @!P2 FSEL R5, R5, R12, P1 ;  /* 0x0000000c0505a208 */ /* 0x000fe40000800000 */
[----:B------:R-:W-:Y:S02]  /*0760*/  ISETP.GE.AND P2, PT, R0, 0x90, PT ;  /* 0x000000900000780c */ /* 0x000fe40003f46270 */
[C---:B------:R-:W-:Y:S02]  /*0770*/  FSETP.NAN.AND P0, PT, R6.reuse, R6, PT ;  /* 0x000000060600720b */ /* 0x040fe40003f08000 */
[----:B------:R-:W-:-:S11]  /*0780*/  FSETP.GT.AND P1, PT, R6, R5, PT ;  /* 0x000000050600720b */ /* 0x000fd60003f24000 */
[----:B------:R-:W-:Y:S01]  /*0790*/  @!P0 FSEL R6, R6, R5, P1 ;  /* 0x0000000506068208 */ /* 0x000fe20000800000 */
[----:B------:R-:W-:Y:S06]  /*07a0*/  @P2 EXIT ;  /* 0x000000000000294d */ /* 0x000fec0003800000 */
[----:B------:R-:W-:Y:S01]  /*07b0*/  STG.E desc[UR4][R2.64], R6 ;  /* 0x0000000602007986 */ /* 0x000fe2000c101904 */
[----:B------:R-:W-:Y:S05]  /*07c0*/  EXIT ;  /* 0x000000000000794d */ /* 0x000fea0003800000 */
.L_x_0:
[----:B------:R-:W-:-:S00]  /*07d0*/  BRA `(.L_x_0) ;  /* 0xfffffffc00fc7947 */ /* 0x000fc0000383ffff */
[----:B------:R-:W-:-:S00]  /*07e0*/  NOP ;  /* 0x0000000000007918 */ /* 0x000fc00000000000 */
        /* <DEDUP_REMOVED lines=9> */
.L_x_1:


//--------------------- .nv.constant0.triton_poi_fused_constant_pad_nd_max_pool2d_with_indices_0 --------------------------
	.section	.nv.constant0.triton_poi_fused_constant_pad_nd_max_pool2d_with_indices_0,"a",@progbits
	.sectionflags	@""
	.align	4
.nv.constant0.triton_poi_fused_constant_pad_nd_max_pool2d_with_indices_0:
	.zero		548
